	.headerflags	@"EF_CUDA_TEXMODE_UNIFIED EF_CUDA_64BIT_ADDRESS EF_CUDA_ACCELERATORS EF_CUDA_SM90 EF_CUDA_VIRTUAL_SM(EF_CUDA_SM90)"
	.elftype	@"ET_EXEC"


//--------------------- .nv.info                  --------------------------
	.section	.nv.info,"",@"SHT_CUDA_INFO"
	.align	4


	//----- nvinfo : EIATTR_REGCOUNT
	.align		4
        /*0000*/ 	.byte	0x04, 0x2f
        /*0002*/ 	.short	(.L_1 - .L_0)
	.align		4
.L_0:
        /*0004*/ 	.word	index@(triton_poi_fused_pixel_shuffle_2)
        /*0008*/ 	.word	0x00000013


	//----- nvinfo : EIATTR_MIN_STACK_SIZE
	.align		4
.L_1:
        /*000c*/ 	.byte	0x04, 0x12
        /*000e*/ 	.short	(.L_3 - .L_2)
	.align		4
.L_2:
        /*0010*/ 	.word	index@(triton_poi_fused_pixel_shuffle_2)
        /*0014*/ 	.word	0x00000000


	//----- nvinfo : EIATTR_FRAME_SIZE
	.align		4
.L_3:
        /*0018*/ 	.byte	0x04, 0x11
        /*001a*/ 	.short	(.L_5 - .L_4)
	.align		4
.L_4:
        /*001c*/ 	.word	index@(triton_poi_fused_pixel_shuffle_2)
        /*0020*/ 	.word	0x00000000


	//----- nvinfo : EIATTR_MIN_STACK_SIZE
	.align		4
.L_5:
        /*0024*/ 	.byte	0x04, 0x12
        /*0026*/ 	.short	(.L_7 - .L_6)
	.align		4
.L_6:
        /*0028*/ 	.word	index@(triton_poi_fused_pixel_shuffle_2)
        /*002c*/ 	.word	0x00000000
.L_7:


//--------------------- .nv.info.triton_poi_fused_pixel_shuffle_2 --------------------------
	.section	.nv.info.triton_poi_fused_pixel_shuffle_2,"",@"SHT_CUDA_INFO"
	.sectionflags	@""
	.align	4


	//----- nvinfo : EIATTR_CUDA_API_VERSION
	.align		4
        /*0000*/ 	.byte	0x04, 0x37
        /*0002*/ 	.short	(.L_9 - .L_8)
.L_8:
        /*0004*/ 	.word	0x0000007c


	//----- nvinfo : EIATTR_KPARAM_INFO
	.align		4
.L_9:
        /*0008*/ 	.byte	0x04, 0x17
        /*000a*/ 	.short	(.L_11 - .L_10)
.L_10:
        /*000c*/ 	.word	0x00000000
        /*0010*/ 	.short	0x0004
        /*0012*/ 	.short	0x001c
        /*0014*/ 	.byte	0x00, 0xf0, 0x11, 0x00


	//----- nvinfo : EIATTR_KPARAM_INFO
	.align		4
.L_11:
        /*0018*/ 	.byte	0x04, 0x17
        /*001a*/ 	.short	(.L_13 - .L_12)
.L_12:
        /*001c*/ 	.word	0x00000000
        /*0020*/ 	.short	0x0003
        /*0022*/ 	.short	0x0018
        /*0024*/ 	.byte	0x00, 0xf0, 0x11, 0x00


	//----- nvinfo : EIATTR_KPARAM_INFO
	.align		4
.L_13:
        /*0028*/ 	.byte	0x04, 0x17
        /*002a*/ 	.short	(.L_15 - .L_14)
.L_14:
        /*002c*/ 	.word	0x00000000
        /*0030*/ 	.short	0x0002
        /*0032*/ 	.short	0x0010
        /*0034*/ 	.byte	0x00, 0xf4, 0x21, 0x00


	//----- nvinfo : EIATTR_KPARAM_INFO
	.align		4
.L_15:
        /*0038*/ 	.byte	0x04, 0x17
        /*003a*/ 	.short	(.L_17 - .L_16)
.L_16:
        /*003c*/ 	.word	0x00000000
        /*0040*/ 	.short	0x0001
        /*0042*/ 	.short	0x0008
        /*0044*/ 	.byte	0x00, 0xf4, 0x21, 0x00


	//----- nvinfo : EIATTR_KPARAM_INFO
	.align		4
.L_17:
        /*0048*/ 	.byte	0x04, 0x17
        /*004a*/ 	.short	(.L_19 - .L_18)
.L_18:
        /*004c*/ 	.word	0x00000000
        /*0050*/ 	.short	0x0000
        /*0052*/ 	.short	0x0000
        /*0054*/ 	.byte	0x00, 0xf4, 0x21, 0x00


	//----- nvinfo : EIATTR_SPARSE_MMA_MASK
	.align		4
.L_19:
        /*0058*/ 	.byte	0x03, 0x50
        /*005a*/ 	.short	0x0000


	//----- nvinfo : EIATTR_MAXREG_COUNT
	.align		4
        /*005c*/ 	.byte	0x03, 0x1b
        /*005e*/ 	.short	0x00ff


	//----- nvinfo : EIATTR_EXIT_INSTR_OFFSETS
	.align		4
        /*0060*/ 	.byte	0x04, 0x1c
        /*0062*/ 	.short	(.L_21 - .L_20)


	//   ....[0]....
.L_20:
        /*0064*/ 	.word	0x00000510


	//   ....[1]....
        /*0068*/ 	.word	0x00000530


	//----- nvinfo : EIATTR_REQNTID
	.align		4
.L_21:
        /*006c*/ 	.byte	0x04, 0x10
        /*006e*/ 	.short	(.L_23 - .L_22)
.L_22:
        /*0070*/ 	.word	0x00000080
        /*0074*/ 	.word	0x00000001
        /*0078*/ 	.word	0x00000001


	//----- nvinfo : EIATTR_CBANK_PARAM_SIZE
	.align		4
.L_23:
        /*007c*/ 	.byte	0x03, 0x19
        /*007e*/ 	.short	0x0020


	//----- nvinfo : EIATTR_PARAM_CBANK
	.align		4
        /*0080*/ 	.byte	0x04, 0x0a
        /*0082*/ 	.short	(.L_25 - .L_24)
	.align		4
.L_24:
        /*0084*/ 	.word	index@(.nv.constant0.triton_poi_fused_pixel_shuffle_2)
        /*0088*/ 	.short	0x0210
        /*008a*/ 	.short	0x0020


	//----- nvinfo : EIATTR_SW_WAR
	.align		4
.L_25:
        /*008c*/ 	.byte	0x04, 0x36
        /*008e*/ 	.short	(.L_27 - .L_26)
.L_26:
        /*0090*/ 	.word	0x00000008
.L_27:


//--------------------- .nv.callgraph             --------------------------
	.section	.nv.callgraph,"",@"SHT_CUDA_CALLGRAPH"
	.align	4
	.sectionentsize	8
	.align		4
        /*0000*/ 	.word	0x00000000
	.align		4
        /*0004*/ 	.word	0xffffffff
	.align		4
        /*0008*/ 	.word	0x00000000
	.align		4
        /*000c*/ 	.word	0xfffffffe
	.align		4
        /*0010*/ 	.word	0x00000000
	.align		4
        /*0014*/ 	.word	0xfffffffd
	.align		4
        /*0018*/ 	.word	0x00000000
	.align		4
        /*001c*/ 	.word	0xfffffffc


//--------------------- .text.triton_poi_fused_pixel_shuffle_2 --------------------------
	.section	.text.triton_poi_fused_pixel_shuffle_2,"ax",@progbits
	.sectionflags	@"SHF_BARRIERS=1"
	.align	128
        .global         triton_poi_fused_pixel_shuffle_2
        .type           triton_poi_fused_pixel_shuffle_2,@function
        .size           triton_poi_fused_pixel_shuffle_2,(.L_x_1 - triton_poi_fused_pixel_shuffle_2)
        .other          triton_poi_fused_pixel_shuffle_2,@"STO_CUDA_ENTRY STV_DEFAULT"
triton_poi_fused_pixel_shuffle_2:
.text.triton_poi_fused_pixel_shuffle_2:
[----:B------:R-:W0:Y:S02]  /*0000*/  LDC R1, c[0x0][0x28] ;  /* 0x00000a00ff017b82 */ /* 0x000e240000000800 */
[----:B------:R-:W1:Y:S01]  /*0010*/  S2R R0, SR_CTAID.Y ;  /* 0x0000000000007919 */ /* 0x000e620000002600 */
[----:B------:R-:W2:Y:S01]  /*0020*/  LDC.64 R4, c[0x0][0x210] ;  /* 0x00008400ff047b82 */ /* 0x000ea20000000a00 */
[----:B------:R-:W-:Y:S01]  /*0030*/  ULDC.64 UR6, c[0x0][0x208] ;  /* 0x0000820000067ab9 */ /* 0x000fe20000000a00 */
[----:B------:R-:W3:Y:S01]  /*0040*/  S2R R6, SR_TID.X ;  /* 0x0000000000067919 */ /* 0x000ee20000002100 */
[----:B------:R-:W4:Y:S01]  /*0050*/  S2R R7, SR_CTAID.X ;  /* 0x0000000000077919 */ /* 0x000f220000002500 */
[----:B-1----:R-:W-:Y:S01]  /*0060*/  IMAD.SHL.U32 R9, R0, 0x40, RZ ;  /* 0x0000004000097824 */ /* 0x002fe200078e00ff */
[----:B------:R-:W-:Y:S01]  /*0070*/  SHF.R.S32.HI R8, RZ, 0x19, R0 ;  /* 0x00000019ff087819 */ /* 0x000fe20000011400 */
[----:B---3--:R-:W-:-:S03]  /*0080*/  IMAD.SHL.U32 R0, R6, 0x2, RZ ;  /* 0x0000000206007824 */ /* 0x008fc600078e00ff */
[----:B------:R-:W-:Y:S02]  /*0090*/  SGXT R8, R8, 0x1 ;  /* 0x000000010808781a */ /* 0x000fe40000000200 */
[----:B------:R-:W-:Y:S01]  /*00a0*/  SHF.R.U32.HI R16, RZ, 0x5, R6 ;  /* 0x00000005ff107819 */ /* 0x000fe20000011606 */
[----:B----4-:R-:W-:Y:S01]  /*00b0*/  IMAD.SHL.U32 R7, R7, 0x4, RZ ;  /* 0x0000000407077824 */ /* 0x010fe200078e00ff */
[----:B------:R-:W-:-:S04]  /*00c0*/  LOP3.LUT R3, R9, 0x3e, R0, 0xf8, !PT ;  /* 0x0000003e09037812 */ /* 0x000fc800078ef800 */
[CC--:B------:R-:W-:Y:S02]  /*00d0*/  LEA.HI R2, R8.reuse, R3.reuse, RZ, 0x4 ;  /* 0x0000000308027211 */ /* 0x0c0fe400078f20ff */
[----:B------:R-:W-:Y:S02]  /*00e0*/  LEA.HI R11, R8, R3, RZ, 0x2 ;  /* 0x00000003080b7211 */ /* 0x000fe400078f10ff */
[----:B------:R-:W-:Y:S02]  /*00f0*/  SHF.R.S32.HI R12, RZ, 0x4, R2 ;  /* 0x00000004ff0c7819 */ /* 0x000fe40000011402 */
[----:B------:R-:W-:Y:S02]  /*0100*/  SHF.R.S32.HI R13, RZ, 0x2, R11 ;  /* 0x00000002ff0d7819 */ /* 0x000fe4000001140b */
[----:B------:R-:W-:Y:S02]  /*0110*/  LEA.HI R14, R12, R12, RZ, 0x2 ;  /* 0x0000000c0c0e7211 */ /* 0x000fe400078f10ff */
[----:B------:R-:W-:-:S02]  /*0120*/  LEA.HI R10, R13, R13, RZ, 0x2 ;  /* 0x0000000d0d0a7211 */ /* 0x000fc400078f10ff */
[----:B------:R-:W-:Y:S02]  /*0130*/  LEA.HI R2, R8, R3, RZ, 0x6 ;  /* 0x0000000308027211 */ /* 0x000fe400078f30ff */
[----:B------:R-:W-:Y:S02]  /*0140*/  LOP3.LUT R15, R14, 0x3ffffffc, RZ, 0xc0, !PT ;  /* 0x3ffffffc0e0f7812 */ /* 0x000fe400078ec0ff */
[----:B------:R-:W-:Y:S01]  /*0150*/  LOP3.LUT R14, R10, 0x3fffffc, RZ, 0xc0, !PT ;  /* 0x03fffffc0a0e7812 */ /* 0x000fe200078ec0ff */
[----:B------:R-:W-:Y:S01]  /*0160*/  IMAD.SHL.U32 R2, R2, 0x4, RZ ;  /* 0x0000000402027824 */ /* 0x000fe200078e00ff */
[----:B------:R-:W-:Y:S01]  /*0170*/  SGXT.U32 R10, R16, 0x2 ;  /* 0x00000002100a781a */ /* 0x000fe20000000000 */
[----:B------:R-:W-:Y:S02]  /*0180*/  IMAD.IADD R15, R12, 0x1, -R15 ;  /* 0x000000010c0f7824 */ /* 0x000fe400078e0a0f */
[----:B------:R-:W-:Y:S01]  /*0190*/  IMAD.IADD R14, R13, 0x1, -R14 ;  /* 0x000000010d0e7824 */ /* 0x000fe200078e0a0e */
[----:B------:R-:W-:-:S02]  /*01a0*/  LOP3.LUT R13, R2, 0xffffff00, RZ, 0xc0, !PT ;  /* 0xffffff00020d7812 */ /* 0x000fc400078ec0ff */
[----:B------:R-:W-:-:S03]  /*01b0*/  LOP3.LUT R2, R7, R10, RZ, 0xfc, !PT ;  /* 0x0000000a07027212 */ /* 0x000fc600078efcff */
[----:B------:R-:W-:Y:S01]  /*01c0*/  IMAD R13, R14, 0x40, R13 ;  /* 0x000000400e0d7824 */ /* 0x000fe200078e020d */
[C---:B------:R-:W-:Y:S01]  /*01d0*/  ISETP.GE.AND P0, PT, R2.reuse, 0x4, PT ;  /* 0x000000040200780c */ /* 0x040fe20003f06270 */
[----:B------:R-:W-:Y:S01]  /*01e0*/  IMAD R12, R2, 0x4, R15 ;  /* 0x00000004020c7824 */ /* 0x000fe200078e020f */
[----:B------:R-:W-:Y:S02]  /*01f0*/  LOP3.LUT R2, R11, 0xfffffffc, RZ, 0xc0, !PT ;  /* 0xfffffffc0b027812 */ /* 0x000fe400078ec0ff */
[----:B------:R-:W-:Y:S01]  /*0200*/  ISETP.LT.AND P0, PT, R3, 0x300, !P0 ;  /* 0x000003000300780c */ /* 0x000fe20004701270 */
[----:B------:R-:W-:-:S05]  /*0210*/  IMAD.U32 R13, R12, 0x4, R13 ;  /* 0x000000040c0d7824 */ /* 0x000fca00078e000d */
[----:B------:R-:W-:Y:S02]  /*0220*/  IADD3 R13, R13, R3, -R2 ;  /* 0x000000030d0d7210 */ /* 0x000fe40007ffe802 */
[----:B------:R-:W-:-:S03]  /*0230*/  CS2R R2, SRZ ;  /* 0x0000000000027805 */ /* 0x000fc6000001ff00 */
[----:B--2---:R-:W-:-:S05]  /*0240*/  IMAD.WIDE R4, R13, 0x4, R4 ;  /* 0x000000040d047825 */ /* 0x004fca00078e0204 */
[----:B------:R1:W2:Y:S01]  /*0250*/  @P0 LDG.E.EL.64 R2, desc[UR6][R4.64] ;  /* 0x0000000604020981 */ /* 0x0002a2000c2e1b00 */
[----:B------:R-:W-:Y:S01]  /*0260*/  SHF.R.U32.HI R12, RZ, 0x1, R6 ;  /* 0x00000001ff0c7819 */ /* 0x000fe20000011606 */
[----:B------:R-:W3:Y:S01]  /*0270*/  S2UR UR5, SR_CgaCtaId ;  /* 0x00000000000579c3 */ /* 0x000ee20000008800 */
[----:B------:R-:W-:Y:S02]  /*0280*/  UMOV UR4, 0x400 ;  /* 0x0000040000047882 */ /* 0x000fe40000000000 */
[----:B------:R-:W-:-:S04]  /*0290*/  SGXT.U32 R12, R12, 0x6 ;  /* 0x000000060c0c781a */ /* 0x000fc80000000000 */
[----:B------:R-:W-:Y:S01]  /*02a0*/  LOP3.LUT R9, R9, R12, RZ, 0xfc, !PT ;  /* 0x0000000c09097212 */ /* 0x000fe200078efcff */
[----:B-1----:R-:W1:Y:S03]  /*02b0*/  LDC.64 R4, c[0x0][0x218] ;  /* 0x00008600ff047b82 */ /* 0x002e660000000a00 */
[CC--:B------:R-:W-:Y:S02]  /*02c0*/  LEA.HI R11, R8.reuse, R9.reuse, RZ, 0x6 ;  /* 0x00000009080b7211 */ /* 0x0c0fe400078f30ff */
[----:B------:R-:W-:Y:S02]  /*02d0*/  LEA.HI R8, R8, R9, RZ, 0x2 ;  /* 0x0000000908087211 */ /* 0x000fe400078f10ff */
[----:B------:R-:W-:Y:S02]  /*02e0*/  SHF.R.S32.HI R11, RZ, 0x6, R11 ;  /* 0x00000006ff0b7819 */ /* 0x000fe4000001140b */
[----:B------:R-:W-:-:S03]  /*02f0*/  SHF.R.S32.HI R8, RZ, 0x2, R8 ;  /* 0x00000002ff087819 */ /* 0x000fc60000011408 */
[----:B------:R-:W-:Y:S01]  /*0300*/  IMAD.HI R12, R11, 0x55555556, RZ ;  /* 0x555555560b0c7827 */ /* 0x000fe200078e02ff */
[----:B------:R-:W-:Y:S01]  /*0310*/  LEA.HI R13, R8, R8, RZ, 0x2 ;  /* 0x00000008080d7211 */ /* 0x000fe200078f10ff */
[----:B---3--:R-:W-:-:S03]  /*0320*/  UPRMT UR4, UR5, 0x654, UR4 ;  /* 0x0000065405047896 */ /* 0x008fc60008000004 */
[----:B------:R-:W-:Y:S02]  /*0330*/  LEA.HI R12, R12, R12, RZ, 0x1 ;  /* 0x0000000c0c0c7211 */ /* 0x000fe400078f08ff */
[----:B------:R-:W-:-:S03]  /*0340*/  LOP3.LUT R13, R13, 0x3ffffffc, RZ, 0xc0, !PT ;  /* 0x3ffffffc0d0d7812 */ /* 0x000fc600078ec0ff */
[----:B------:R-:W-:Y:S02]  /*0350*/  IMAD R12, R12, -0x3, R11 ;  /* 0xfffffffd0c0c7824 */ /* 0x000fe400078e020b */
[----:B------:R-:W-:Y:S02]  /*0360*/  IMAD.SHL.U32 R11, R6, 0x8, RZ ;  /* 0x00000008060b7824 */ /* 0x000fe400078e00ff */
[----:B------:R-:W-:Y:S01]  /*0370*/  IMAD.IADD R13, R8, 0x1, -R13 ;  /* 0x00000001080d7824 */ /* 0x000fe200078e0a0d */
[----:B------:R-:W-:Y:S02]  /*0380*/  LOP3.LUT R8, R7, 0x2, R0, 0xf8, !PT ;  /* 0x0000000207087812 */ /* 0x000fe400078ef800 */
[----:B------:R-:W-:Y:S02]  /*0390*/  LOP3.LUT R6, R11, 0xf8, RZ, 0xc0, !PT ;  /* 0x000000f80b067812 */ /* 0x000fe400078ec0ff */
[----:B------:R-:W-:Y:S01]  /*03a0*/  LOP3.LUT R10, R10, 0xf8, R11, 0xf8, !PT ;  /* 0x000000f80a0a7812 */ /* 0x000fe200078ef80b */
[----:B------:R-:W-:Y:S01]  /*03b0*/  IMAD R13, R13, 0x4, R8 ;  /* 0x000000040d0d7824 */ /* 0x000fe200078e0208 */
[----:B------:R-:W-:Y:S01]  /*03c0*/  ISETP.GE.AND P0, PT, R8, 0x4, PT ;  /* 0x000000040800780c */ /* 0x000fe20003f06270 */
[----:B------:R-:W-:-:S02]  /*03d0*/  VIADD R7, R6, UR4 ;  /* 0x0000000406077c36 */ /* 0x000fc40008000000 */
[----:B------:R-:W-:Y:S01]  /*03e0*/  IMAD R13, R12, 0x10, R13 ;  /* 0x000000100c0d7824 */ /* 0x000fe200078e020d */
[----:B------:R-:W-:Y:S01]  /*03f0*/  ISETP.LT.AND P0, PT, R9, 0x300, !P0 ;  /* 0x000003000900780c */ /* 0x000fe20004701270 */
[----:B------:R-:W-:Y:S02]  /*0400*/  IMAD R12, R10, 0x4, R7 ;  /* 0x000000040a0c7824 */ /* 0x000fe400078e0207 */
[----:B-1----:R-:W-:Y:S01]  /*0410*/  IMAD.WIDE R6, R13, 0x4, R4 ;  /* 0x000000040d067825 */ /* 0x002fe200078e0204 */
[----:B------:R-:W-:Y:S02]  /*0420*/  CS2R R4, SRZ ;  /* 0x0000000000047805 */ /* 0x000fe4000001ff00 */
[----:B--2---:R-:W-:Y:S04]  /*0430*/  STS [R12], R2 ;  /* 0x000000020c007388 */ /* 0x004fe80000000800 */
[----:B------:R-:W-:Y:S01]  /*0440*/  STS [R12+0x14], R3 ;  /* 0x000014030c007388 */ /* 0x000fe20000000800 */
[----:B------:R-:W-:Y:S06]  /*0450*/  BAR.SYNC.DEFER_BLOCKING 0x0 ;  /* 0x0000000000007b1d */ /* 0x000fec0000010000 */
[----:B------:R-:W2:Y:S01]  /*0460*/  @P0 LDG.E.EL.64 R4, desc[UR6][R6.64] ;  /* 0x0000000606040981 */ /* 0x000ea2000c2e1b00 */
[----:B------:R-:W-:Y:S01]  /*0470*/  LOP3.LUT R0, R0, 0xfc, RZ, 0xc0, !PT ;  /* 0x000000fc00007812 */ /* 0x000fe200078ec0ff */
[----:B------:R-:W-:Y:S01]  /*0480*/  IMAD R9, R9, 0x4, R8 ;  /* 0x0000000409097824 */ /* 0x000fe200078e0208 */
[----:B------:R-:W-:-:S04]  /*0490*/  LOP3.LUT R11, R11, 0x3f8, RZ, 0xc0, !PT ;  /* 0x000003f80b0b7812 */ /* 0x000fc800078ec0ff */
[----:B------:R-:W-:Y:S02]  /*04a0*/  IADD3 R0, R11, UR4, R0 ;  /* 0x000000040b007c10 */ /* 0x000fe4000fffe000 */
[----:B------:R-:W1:Y:S03]  /*04b0*/  LDC.64 R10, c[0x0][0x220] ;  /* 0x00008800ff0a7b82 */ /* 0x000e660000000a00 */
[----:B------:R-:W2:Y:S04]  /*04c0*/  LDS R13, [R0] ;  /* 0x00000000000d7984 */ /* 0x000ea80000000800 */
[----:B------:R-:W3:Y:S01]  /*04d0*/  LDS R14, [R0+0x4] ;  /* 0x00000400000e7984 */ /* 0x000ee20000000800 */
[----:B-1----:R-:W-:-:S04]  /*04e0*/  IMAD.WIDE R8, R9, 0x4, R10 ;  /* 0x0000000409087825 */ /* 0x002fc800078e020a */
[----:B--2---:R-:W-:Y:S01]  /*04f0*/  FADD R4, R13, R4 ;  /* 0x000000040d047221 */ /* 0x004fe20000000000 */
[----:B---3--:R-:W-:Y:S01]  /*0500*/  FADD R5, R14, R5 ;  /* 0x000000050e057221 */ /* 0x008fe20000000000 */
[----:B------:R-:W-:Y:S06]  /*0510*/  @!P0 EXIT ;  /* 0x000000000000894d */ /* 0x000fec0003800000 */
[----:B------:R-:W-:Y:S01]  /*0520*/  STG.E.64 desc[UR6][R8.64], R4 ;  /* 0x0000000408007986 */ /* 0x000fe2000c101b06 */
[----:B------:R-:W-:Y:S05]  /*0530*/  EXIT ;  /* 0x000000000000794d */ /* 0x000fea0003800000 */
.L_x_0:
[----:B------:R-:W-:-:S00]  /*0540*/  BRA `(.L_x_0) ;  /* 0xfffffffc00fc7947 */ /* 0x000fc0000383ffff */
[----:B------:R-:W-:-:S00]  /*0550*/  NOP ;  /* 0x0000000000007918 */ /* 0x000fc00000000000 */
        /* <DEDUP_REMOVED lines=10> */
.L_x_1:


//--------------------- .nv.shared.triton_poi_fused_pixel_shuffle_2 --------------------------
	.section	.nv.shared.triton_poi_fused_pixel_shuffle_2,"aw",@nobits
	.sectionflags	@""
	.align	16
	.zero		1024


//--------------------- .nv.constant0.triton_poi_fused_pixel_shuffle_2 --------------------------
	.section	.nv.constant0.triton_poi_fused_pixel_shuffle_2,"a",@progbits
	.sectionflags	@""
	.align	4
.nv.constant0.triton_poi_fused_pixel_shuffle_2:
	.zero		560
